//
// Generated by NVIDIA NVVM Compiler
//
// Compiler Build ID: CL-36424714
// Cuda compilation tools, release 13.0, V13.0.88
// Based on NVVM 20.0.0
//

.version 9.0
.target sm_100
.address_size 64

	// .globl	_Z7LaplacePfS_

.visible .entry _Z7LaplacePfS_(
	.param .u64 .ptr .align 1 _Z7LaplacePfS__param_0,
	.param .u64 .ptr .align 1 _Z7LaplacePfS__param_1
)
{
	.reg .b32 	%r<11>;
	.reg .b32 	%f<9>;
	.reg .b64 	%rd<13>;

	ld.param.u64 	%rd1, [_Z7LaplacePfS__param_0];
	ld.param.u64 	%rd2, [_Z7LaplacePfS__param_1];
	cvta.to.global.u64 	%rd3, %rd1;
	cvta.to.global.u64 	%rd4, %rd2;
	mov.u32 	%r1, %ctaid.x;
	mov.u32 	%r2, %tid.x;
	mov.u32 	%r3, %ntid.x;
	add.s32 	%r4, %r3, 2;
	mad.lo.s32 	%r5, %r4, %r1, %r4;
	add.s32 	%r6, %r2, %r5;
	add.s32 	%r7, %r6, 1;
	mul.wide.s32 	%rd5, %r6, 4;
	add.s64 	%rd6, %rd4, %rd5;
	ld.global.f32 	%f1, [%rd6];
	ld.global.f32 	%f2, [%rd6+8];
	add.f32 	%f3, %f1, %f2;
	sub.s32 	%r8, %r7, %r3;
	add.s32 	%r9, %r8, -2;
	mul.wide.u32 	%rd7, %r9, 4;
	add.s64 	%rd8, %rd4, %rd7;
	ld.global.f32 	%f4, [%rd8];
	add.f32 	%f5, %f3, %f4;
	add.s32 	%r10, %r4, %r7;
	mul.wide.u32 	%rd9, %r10, 4;
	add.s64 	%rd10, %rd4, %rd9;
	ld.global.f32 	%f6, [%rd10];
	add.f32 	%f7, %f5, %f6;
	mul.f32 	%f8, %f7, 0f3E800000;
	mul.wide.s32 	%rd11, %r7, 4;
	add.s64 	%rd12, %rd3, %rd11;
	st.global.f32 	[%rd12], %f8;
	ret;

}


// ===== COMPILED SASS (sm_100) =====

	.target	sm_100

	.elftype	@"ET_EXEC"


//--------------------- .note.nv.tkinfo           --------------------------
	.section	.note.nv.tkinfo,"",@"SHT_NOTE"
	.sectionflags	@"SHF_NOTE_NV_TKINFO"
	.tkinfo
        /*0018*/ 	.word	0x00000002
        /*0030*/ 	.string	""
        /*0030*/ 	.string	"ptxas"
        /*0030*/ 	.string	"Cuda compilation tools, release 13.0, V13.0.88"
        /*0030*/ 	.string	"Build cuda_13.0.r13.0/compiler.36424714_0"
        /*0030*/ 	.string	"-arch sm_100 -m 64 "



//--------------------- .note.nv.cuinfo           --------------------------
	.section	.note.nv.cuinfo,"",@"SHT_NOTE"
	.sectionflags	@"SHF_NOTE_NV_CUINFO"
        /*0018*/ 	.short	0x0002
        /*001a*/ 	.short	0x0064
        /*001c*/ 	.short	0x0082
	.zero		2


//--------------------- .nv.info                  --------------------------
	.section	.nv.info,"",@"SHT_CUDA_INFO"
	.align	4


	//----- nvinfo : EIATTR_REGCOUNT
	.align		4
        /*0000*/ 	.byte	0x04, 0x2f
        /*0002*/ 	.short	(.L_1 - .L_0)
	.align		4
.L_0:
        /*0004*/ 	.word	index@(_Z7LaplacePfS_)
        /*0008*/ 	.word	0x00000010


	//----- nvinfo : EIATTR_FRAME_SIZE
	.align		4
.L_1:
        /*000c*/ 	.byte	0x04, 0x11
        /*000e*/ 	.short	(.L_3 - .L_2)
	.align		4
.L_2:
        /*0010*/ 	.word	index@(_Z7LaplacePfS_)
        /*0014*/ 	.word	0x00000000


	//----- nvinfo : EIATTR_MIN_STACK_SIZE
	.align		4
.L_3:
        /*0018*/ 	.byte	0x04, 0x12
        /*001a*/ 	.short	(.L_5 - .L_4)
	.align		4
.L_4:
        /*001c*/ 	.word	index@(_Z7LaplacePfS_)
        /*0020*/ 	.word	0x00000000
.L_5:


//--------------------- .nv.compat                --------------------------
	.section	.nv.compat,"",@"SHT_CUDA_COMPAT_INFO"
	.align	4
        /*0000*/ 	.byte	0x02, 0x09, 0x00, 0x00, 0x02, 0x02, 0x01, 0x00, 0x02, 0x05, 0x05, 0x00, 0x03, 0x07, 0x01, 0x01
        /*0010*/ 	.byte	0x02, 0x03, 0x00, 0x00, 0x02, 0x06, 0x01, 0x00, 0x04, 0x0b, 0x08, 0x00, 0x09, 0x00, 0x00, 0x00
        /*0020*/ 	.byte	0x00, 0x00, 0x00, 0x00


//--------------------- .nv.info._Z7LaplacePfS_   --------------------------
	.section	.nv.info._Z7LaplacePfS_,"",@"SHT_CUDA_INFO"
	.sectionflags	@""
	.align	4


	//----- nvinfo : EIATTR_CUDA_API_VERSION
	.align		4
        /*0000*/ 	.byte	0x04, 0x37
        /*0002*/ 	.short	(.L_7 - .L_6)
.L_6:
        /*0004*/ 	.word	0x00000082


	//----- nvinfo : EIATTR_KPARAM_INFO
	.align		4
.L_7:
        /*0008*/ 	.byte	0x04, 0x17
        /*000a*/ 	.short	(.L_9 - .L_8)
.L_8:
        /*000c*/ 	.word	0x00000000
        /*0010*/ 	.short	0x0001
        /*0012*/ 	.short	0x0008
        /*0014*/ 	.byte	0x00, 0xf5, 0x21, 0x00


	//----- nvinfo : EIATTR_KPARAM_INFO
	.align		4
.L_9:
        /*0018*/ 	.byte	0x04, 0x17
        /*001a*/ 	.short	(.L_11 - .L_10)
.L_10:
        /*001c*/ 	.word	0x00000000
        /*0020*/ 	.short	0x0000
        /*0022*/ 	.short	0x0000
        /*0024*/ 	.byte	0x00, 0xf5, 0x21, 0x00


	//----- nvinfo : EIATTR_SPARSE_MMA_MASK
	.align		4
.L_11:
        /*0028*/ 	.byte	0x03, 0x50
        /*002a*/ 	.short	0x0000


	//----- nvinfo : EIATTR_MAXREG_COUNT
	.align		4
        /*002c*/ 	.byte	0x03, 0x1b
        /*002e*/ 	.short	0x00ff


	//----- nvinfo : EIATTR_MERCURY_ISA_VERSION
	.align		4
        /*0030*/ 	.byte	0x03, 0x5f
        /*0032*/ 	.short	0x0101


	//----- nvinfo : EIATTR_VRC_CTA_INIT_COUNT
	.align		4
        /*0034*/ 	.byte	0x02, 0x4a
	.zero		1
	.zero		1


	//----- nvinfo : EIATTR_EXIT_INSTR_OFFSETS
	.align		4
        /*0038*/ 	.byte	0x04, 0x1c
        /*003a*/ 	.short	(.L_13 - .L_12)


	//   ....[0]....
.L_12:
        /*003c*/ 	.word	0x000001a0


	//----- nvinfo : EIATTR_CBANK_PARAM_SIZE
	.align		4
.L_13:
        /*0040*/ 	.byte	0x03, 0x19
        /*0042*/ 	.short	0x0010


	//----- nvinfo : EIATTR_PARAM_CBANK
	.align		4
        /*0044*/ 	.byte	0x04, 0x0a
        /*0046*/ 	.short	(.L_15 - .L_14)
	.align		4
.L_14:
        /*0048*/ 	.word	index@(.nv.constant0._Z7LaplacePfS_)
        /*004c*/ 	.short	0x0380
        /*004e*/ 	.short	0x0010


	//----- nvinfo : EIATTR_SW_WAR
	.align		4
.L_15:
        /*0050*/ 	.byte	0x04, 0x36
        /*0052*/ 	.short	(.L_17 - .L_16)
.L_16:
        /*0054*/ 	.word	0x00000008
.L_17:


//--------------------- .nv.callgraph             --------------------------
	.section	.nv.callgraph,"",@"SHT_CUDA_CALLGRAPH"
	.align	4
	.sectionentsize	8
	.align		4
        /*0000*/ 	.word	0x00000000
	.align		4
        /*0004*/ 	.word	0xffffffff
	.align		4
        /*0008*/ 	.word	0x00000000
	.align		4
        /*000c*/ 	.word	0xfffffffe
	.align		4
        /*0010*/ 	.word	0x00000000
	.align		4
        /*0014*/ 	.word	0xfffffffd
	.align		4
        /*0018*/ 	.word	0x00000000
	.align		4
        /*001c*/ 	.word	0xfffffffc


//--------------------- .text._Z7LaplacePfS_      --------------------------
	.section	.text._Z7LaplacePfS_,"ax",@progbits
	.align	128
        .global         _Z7LaplacePfS_
        .type           _Z7LaplacePfS_,@function
        .size           _Z7LaplacePfS_,(.L_x_1 - _Z7LaplacePfS_)
        .other          _Z7LaplacePfS_,@"STO_CUDA_ENTRY STV_DEFAULT"
_Z7LaplacePfS_:
.text._Z7LaplacePfS_:
[----:B------:R-:W-:Y:S08]  /*0000*/  LDC R1, c[0x0][0x37c] ;  /* 0x0000df00ff017b82 */ /* 0x000ff00000000800 */
[----:B------:R-:W0:Y:S01]  /*0010*/  LDC R4, c[0x0][0x360] ;  /* 0x0000d800ff047b82 */ /* 0x000e220000000800 */
[----:B------:R-:W1:Y:S01]  /*0020*/  S2R R3, SR_TID.X ;  /* 0x0000000000037919 */ /* 0x000e620000002100 */
[----:B------:R-:W2:Y:S06]  /*0030*/  LDCU.64 UR4, c[0x0][0x358] ;  /* 0x00006b00ff0477ac */ /* 0x000eac0008000a00 */
[----:B------:R-:W3:Y:S08]  /*0040*/  S2UR UR6, SR_CTAID.X ;  /* 0x00000000000679c3 */ /* 0x000ef00000002500 */
[----:B------:R-:W4:Y:S01]  /*0050*/  LDC.64 R6, c[0x0][0x388] ;  /* 0x0000e200ff067b82 */ /* 0x000f220000000a00 */
[----:B0-----:R-:W-:-:S05]  /*0060*/  IADD3 R0, PT, PT, R4, 0x2, RZ ;  /* 0x0000000204007810 */ /* 0x001fca0007ffe0ff */
[----:B---3--:R-:W-:-:S05]  /*0070*/  IMAD R2, R0, UR6, R0 ;  /* 0x0000000600027c24 */ /* 0x008fca000f8e0200 */
[----:B-1----:R-:W-:-:S04]  /*0080*/  IADD3 R3, PT, PT, R2, R3, RZ ;  /* 0x0000000302037210 */ /* 0x002fc80007ffe0ff */
[C---:B------:R-:W-:Y:S01]  /*0090*/  IADD3 R11, PT, PT, R3.reuse, 0x1, RZ ;  /* 0x00000001030b7810 */ /* 0x040fe20007ffe0ff */
[----:B----4-:R-:W-:-:S03]  /*00a0*/  IMAD.WIDE R2, R3, 0x4, R6 ;  /* 0x0000000403027825 */ /* 0x010fc600078e0206 */
[----:B------:R-:W-:Y:S02]  /*00b0*/  IADD3 R5, PT, PT, R11, -0x2, -R4 ;  /* 0xfffffffe0b057810 */ /* 0x000fe40007ffe804 */
[----:B------:R-:W-:Y:S01]  /*00c0*/  IADD3 R9, PT, PT, R0, R11, RZ ;  /* 0x0000000b00097210 */ /* 0x000fe20007ffe0ff */
[----:B--2---:R-:W2:Y:S02]  /*00d0*/  LDG.E R13, desc[UR4][R2.64+0x8] ;  /* 0x00000804020d7981 */ /* 0x004ea4000c1e1900 */
[--C-:B------:R-:W-:Y:S02]  /*00e0*/  IMAD.WIDE.U32 R4, R5, 0x4, R6.reuse ;  /* 0x0000000405047825 */ /* 0x100fe400078e0006 */
[----:B------:R-:W2:Y:S02]  /*00f0*/  LDG.E R0, desc[UR4][R2.64] ;  /* 0x0000000402007981 */ /* 0x000ea4000c1e1900 */
[----:B------:R-:W-:Y:S02]  /*0100*/  IMAD.WIDE.U32 R6, R9, 0x4, R6 ;  /* 0x0000000409067825 */ /* 0x000fe400078e0006 */
[----:B------:R-:W3:Y:S01]  /*0110*/  LDG.E R5, desc[UR4][R4.64] ;  /* 0x0000000404057981 */ /* 0x000ee2000c1e1900 */
[----:B------:R-:W0:Y:S03]  /*0120*/  LDC.64 R8, c[0x0][0x380] ;  /* 0x0000e000ff087b82 */ /* 0x000e260000000a00 */
[----:B------:R-:W4:Y:S01]  /*0130*/  LDG.E R7, desc[UR4][R6.64] ;  /* 0x0000000406077981 */ /* 0x000f22000c1e1900 */
[----:B0-----:R-:W-:-:S04]  /*0140*/  IMAD.WIDE R8, R11, 0x4, R8 ;  /* 0x000000040b087825 */ /* 0x001fc800078e0208 */
[----:B--2---:R-:W-:-:S04]  /*0150*/  FADD R0, R0, R13 ;  /* 0x0000000d00007221 */ /* 0x004fc80000000000 */
[----:B---3--:R-:W-:-:S04]  /*0160*/  FADD R0, R0, R5 ;  /* 0x0000000500007221 */ /* 0x008fc80000000000 */
[----:B----4-:R-:W-:-:S04]  /*0170*/  FADD R0, R0, R7 ;  /* 0x0000000700007221 */ /* 0x010fc80000000000 */
[----:B------:R-:W-:-:S05]  /*0180*/  FMUL R11, R0, 0.25 ;  /* 0x3e800000000b7820 */ /* 0x000fca0000400000 */
[----:B------:R-:W-:Y:S01]  /*0190*/  STG.E desc[UR4][R8.64], R11 ;  /* 0x0000000b08007986 */ /* 0x000fe2000c101904 */
[----:B------:R-:W-:Y:S05]  /*01a0*/  EXIT ;  /* 0x000000000000794d */ /* 0x000fea0003800000 */
.L_x_0:
[----:B------:R-:W-:-:S00]  /*01b0*/  BRA `(.L_x_0) ;  /* 0xfffffffc00fc7947 */ /* 0x000fc0000383ffff */
[----:B------:R-:W-:-:S00]  /*01c0*/  NOP ;  /* 0x0000000000007918 */ /* 0x000fc00000000000 */
        /* <DEDUP_REMOVED lines=11> */
.L_x_1:


//--------------------- .nv.shared.reserved.0     --------------------------
	.section	.nv.shared.reserved.0,"aw",@nobits
	.weak		__nv_reservedSMEM_offset_0_alias
	.size		__nv_reservedSMEM_offset_0_alias, 0, 64
	.other		__nv_reservedSMEM_offset_0_alias,@"STO_CUDA_RESERVED_SHARED STV_DEFAULT"
__nv_reservedSMEM_offset_0_alias:
	.zero		0
	.zero		64


//--------------------- .nv.constant0._Z7LaplacePfS_ --------------------------
	.section	.nv.constant0._Z7LaplacePfS_,"a",@progbits
	.sectionflags	@""
	.align	4
.nv.constant0._Z7LaplacePfS_:
	.zero		912


//--------------------- SYMBOLS --------------------------

	.type		.nv.reservedSmem.offset0,@object
	.size		.nv.reservedSmem.offset0,0x4
